//
// Generated by NVIDIA NVVM Compiler
//
// Compiler Build ID: CL-36424714
// Cuda compilation tools, release 13.0, V13.0.88
// Based on NVVM 20.0.0
//

.version 9.0
.target sm_100
.address_size 64

	// .globl	_Z3addPdS_S_

.visible .entry _Z3addPdS_S_(
	.param .u64 .ptr .align 1 _Z3addPdS_S__param_0,
	.param .u64 .ptr .align 1 _Z3addPdS_S__param_1,
	.param .u64 .ptr .align 1 _Z3addPdS_S__param_2
)
{
	.reg .b32 	%r<5>;
	.reg .b64 	%rd<11>;
	.reg .b64 	%fd<4>;

	ld.param.u64 	%rd1, [_Z3addPdS_S__param_0];
	ld.param.u64 	%rd2, [_Z3addPdS_S__param_1];
	ld.param.u64 	%rd3, [_Z3addPdS_S__param_2];
	cvta.to.global.u64 	%rd4, %rd3;
	cvta.to.global.u64 	%rd5, %rd2;
	cvta.to.global.u64 	%rd6, %rd1;
	mov.u32 	%r1, %ntid.x;
	mov.u32 	%r2, %ctaid.x;
	mov.u32 	%r3, %tid.x;
	mad.lo.s32 	%r4, %r1, %r2, %r3;
	mul.wide.s32 	%rd7, %r4, 8;
	add.s64 	%rd8, %rd6, %rd7;
	ld.global.f64 	%fd1, [%rd8];
	add.s64 	%rd9, %rd5, %rd7;
	ld.global.f64 	%fd2, [%rd9];
	add.f64 	%fd3, %fd1, %fd2;
	add.s64 	%rd10, %rd4, %rd7;
	st.global.f64 	[%rd10], %fd3;
	ret;

}


// ===== COMPILED SASS (sm_100) =====

	.target	sm_100

	.elftype	@"ET_EXEC"


//--------------------- .note.nv.tkinfo           --------------------------
	.section	.note.nv.tkinfo,"",@"SHT_NOTE"
	.sectionflags	@"SHF_NOTE_NV_TKINFO"
	.tkinfo
        /*0018*/ 	.word	0x00000002
        /*0030*/ 	.string	""
        /*0030*/ 	.string	"ptxas"
        /*0030*/ 	.string	"Cuda compilation tools, release 13.0, V13.0.88"
        /*0030*/ 	.string	"Build cuda_13.0.r13.0/compiler.36424714_0"
        /*0030*/ 	.string	"-arch sm_100 -m 64 "



//--------------------- .note.nv.cuinfo           --------------------------
	.section	.note.nv.cuinfo,"",@"SHT_NOTE"
	.sectionflags	@"SHF_NOTE_NV_CUINFO"
        /*0018*/ 	.short	0x0002
        /*001a*/ 	.short	0x0064
        /*001c*/ 	.short	0x0082
	.zero		2


//--------------------- .nv.info                  --------------------------
	.section	.nv.info,"",@"SHT_CUDA_INFO"
	.align	4


	//----- nvinfo : EIATTR_REGCOUNT
	.align		4
        /*0000*/ 	.byte	0x04, 0x2f
        /*0002*/ 	.short	(.L_1 - .L_0)
	.align		4
.L_0:
        /*0004*/ 	.word	index@(_Z3addPdS_S_)
        /*0008*/ 	.word	0x0000000e


	//----- nvinfo : EIATTR_FRAME_SIZE
	.align		4
.L_1:
        /*000c*/ 	.byte	0x04, 0x11
        /*000e*/ 	.short	(.L_3 - .L_2)
	.align		4
.L_2:
        /*0010*/ 	.word	index@(_Z3addPdS_S_)
        /*0014*/ 	.word	0x00000000


	//----- nvinfo : EIATTR_MIN_STACK_SIZE
	.align		4
.L_3:
        /*0018*/ 	.byte	0x04, 0x12
        /*001a*/ 	.short	(.L_5 - .L_4)
	.align		4
.L_4:
        /*001c*/ 	.word	index@(_Z3addPdS_S_)
        /*0020*/ 	.word	0x00000000
.L_5:


//--------------------- .nv.compat                --------------------------
	.section	.nv.compat,"",@"SHT_CUDA_COMPAT_INFO"
	.align	4
        /*0000*/ 	.byte	0x02, 0x09, 0x00, 0x00, 0x02, 0x02, 0x01, 0x00, 0x02, 0x05, 0x05, 0x00, 0x03, 0x07, 0x01, 0x01
        /*0010*/ 	.byte	0x02, 0x03, 0x00, 0x00, 0x02, 0x06, 0x01, 0x00, 0x04, 0x0b, 0x08, 0x00, 0x01, 0x00, 0x00, 0x00
        /*0020*/ 	.byte	0x00, 0x00, 0x00, 0x00


//--------------------- .nv.info._Z3addPdS_S_     --------------------------
	.section	.nv.info._Z3addPdS_S_,"",@"SHT_CUDA_INFO"
	.sectionflags	@""
	.align	4


	//----- nvinfo : EIATTR_CUDA_API_VERSION
	.align		4
        /*0000*/ 	.byte	0x04, 0x37
        /*0002*/ 	.short	(.L_7 - .L_6)
.L_6:
        /*0004*/ 	.word	0x00000082


	//----- nvinfo : EIATTR_KPARAM_INFO
	.align		4
.L_7:
        /*0008*/ 	.byte	0x04, 0x17
        /*000a*/ 	.short	(.L_9 - .L_8)
.L_8:
        /*000c*/ 	.word	0x00000000
        /*0010*/ 	.short	0x0002
        /*0012*/ 	.short	0x0010
        /*0014*/ 	.byte	0x00, 0xf5, 0x21, 0x00


	//----- nvinfo : EIATTR_KPARAM_INFO
	.align		4
.L_9:
        /*0018*/ 	.byte	0x04, 0x17
        /*001a*/ 	.short	(.L_11 - .L_10)
.L_10:
        /*001c*/ 	.word	0x00000000
        /*0020*/ 	.short	0x0001
        /*0022*/ 	.short	0x0008
        /*0024*/ 	.byte	0x00, 0xf5, 0x21, 0x00


	//----- nvinfo : EIATTR_KPARAM_INFO
	.align		4
.L_11:
        /*0028*/ 	.byte	0x04, 0x17
        /*002a*/ 	.short	(.L_13 - .L_12)
.L_12:
        /*002c*/ 	.word	0x00000000
        /*0030*/ 	.short	0x0000
        /*0032*/ 	.short	0x0000
        /*0034*/ 	.byte	0x00, 0xf5, 0x21, 0x00


	//----- nvinfo : EIATTR_SPARSE_MMA_MASK
	.align		4
.L_13:
        /*0038*/ 	.byte	0x03, 0x50
        /*003a*/ 	.short	0x0000


	//----- nvinfo : EIATTR_MAXREG_COUNT
	.align		4
        /*003c*/ 	.byte	0x03, 0x1b
        /*003e*/ 	.short	0x00ff


	//----- nvinfo : EIATTR_MERCURY_ISA_VERSION
	.align		4
        /*0040*/ 	.byte	0x03, 0x5f
        /*0042*/ 	.short	0x0101


	//----- nvinfo : EIATTR_VRC_CTA_INIT_COUNT
	.align		4
        /*0044*/ 	.byte	0x02, 0x4a
	.zero		1
	.zero		1


	//----- nvinfo : EIATTR_EXIT_INSTR_OFFSETS
	.align		4
        /*0048*/ 	.byte	0x04, 0x1c
        /*004a*/ 	.short	(.L_15 - .L_14)


	//   ....[0]....
.L_14:
        /*004c*/ 	.word	0x00000100


	//----- nvinfo : EIATTR_CBANK_PARAM_SIZE
	.align		4
.L_15:
        /*0050*/ 	.byte	0x03, 0x19
        /*0052*/ 	.short	0x0018


	//----- nvinfo : EIATTR_PARAM_CBANK
	.align		4
        /*0054*/ 	.byte	0x04, 0x0a
        /*0056*/ 	.short	(.L_17 - .L_16)
	.align		4
.L_16:
        /*0058*/ 	.word	index@(.nv.constant0._Z3addPdS_S_)
        /*005c*/ 	.short	0x0380
        /*005e*/ 	.short	0x0018


	//----- nvinfo : EIATTR_SW_WAR
	.align		4
.L_17:
        /*0060*/ 	.byte	0x04, 0x36
        /*0062*/ 	.short	(.L_19 - .L_18)
.L_18:
        /*0064*/ 	.word	0x00000008
.L_19:


//--------------------- .nv.callgraph             --------------------------
	.section	.nv.callgraph,"",@"SHT_CUDA_CALLGRAPH"
	.align	4
	.sectionentsize	8
	.align		4
        /*0000*/ 	.word	0x00000000
	.align		4
        /*0004*/ 	.word	0xffffffff
	.align		4
        /*0008*/ 	.word	0x00000000
	.align		4
        /*000c*/ 	.word	0xfffffffe
	.align		4
        /*0010*/ 	.word	0x00000000
	.align		4
        /*0014*/ 	.word	0xfffffffd
	.align		4
        /*0018*/ 	.word	0x00000000
	.align		4
        /*001c*/ 	.word	0xfffffffc


//--------------------- .text._Z3addPdS_S_        --------------------------
	.section	.text._Z3addPdS_S_,"ax",@progbits
	.align	128
        .global         _Z3addPdS_S_
        .type           _Z3addPdS_S_,@function
        .size           _Z3addPdS_S_,(.L_x_1 - _Z3addPdS_S_)
        .other          _Z3addPdS_S_,@"STO_CUDA_ENTRY STV_DEFAULT"
_Z3addPdS_S_:
.text._Z3addPdS_S_:
[----:B------:R-:W-:Y:S01]  /*0000*/  LDC R1, c[0x0][0x37c] ;  /* 0x0000df00ff017b82 */ /* 0x000fe20000000800 */
[----:B------:R-:W0:Y:S07]  /*0010*/  S2R R11, SR_CTAID.X ;  /* 0x00000000000b7919 */ /* 0x000e2e0000002500 */
[----:B------:R-:W1:Y:S01]  /*0020*/  LDC.64 R2, c[0x0][0x380] ;  /* 0x0000e000ff027b82 */ /* 0x000e620000000a00 */
[----:B------:R-:W0:Y:S01]  /*0030*/  LDCU UR6, c[0x0][0x360] ;  /* 0x00006c00ff0677ac */ /* 0x000e220008000800 */
[----:B------:R-:W0:Y:S01]  /*0040*/  S2R R0, SR_TID.X ;  /* 0x0000000000007919 */ /* 0x000e220000002100 */
[----:B------:R-:W2:Y:S05]  /*0050*/  LDCU.64 UR4, c[0x0][0x358] ;  /* 0x00006b00ff0477ac */ /* 0x000eaa0008000a00 */
[----:B------:R-:W3:Y:S08]  /*0060*/  LDC.64 R4, c[0x0][0x388] ;  /* 0x0000e200ff047b82 */ /* 0x000ef00000000a00 */
[----:B------:R-:W4:Y:S01]  /*0070*/  LDC.64 R8, c[0x0][0x390] ;  /* 0x0000e400ff087b82 */ /* 0x000f220000000a00 */
[----:B0-----:R-:W-:-:S04]  /*0080*/  IMAD R11, R11, UR6, R0 ;  /* 0x000000060b0b7c24 */ /* 0x001fc8000f8e0200 */
[----:B-1----:R-:W-:-:S04]  /*0090*/  IMAD.WIDE R2, R11, 0x8, R2 ;  /* 0x000000080b027825 */ /* 0x002fc800078e0202 */
[C---:B---3--:R-:W-:Y:S02]  /*00a0*/  IMAD.WIDE R4, R11.reuse, 0x8, R4 ;  /* 0x000000080b047825 */ /* 0x048fe400078e0204 */
[----:B--2---:R-:W2:Y:S04]  /*00b0*/  LDG.E.64 R2, desc[UR4][R2.64] ;  /* 0x0000000402027981 */ /* 0x004ea8000c1e1b00 */
[----:B------:R-:W2:Y:S01]  /*00c0*/  LDG.E.64 R4, desc[UR4][R4.64] ;  /* 0x0000000404047981 */ /* 0x000ea2000c1e1b00 */
[----:B----4-:R-:W-:Y:S01]  /*00d0*/  IMAD.WIDE R8, R11, 0x8, R8 ;  /* 0x000000080b087825 */ /* 0x010fe200078e0208 */
[----:B--2---:R-:W-:-:S07]  /*00e0*/  DADD R6, R2, R4 ;  /* 0x0000000002067229 */ /* 0x004fce0000000004 */
[----:B------:R-:W-:Y:S01]  /*00f0*/  STG.E.64 desc[UR4][R8.64], R6 ;  /* 0x0000000608007986 */ /* 0x000fe2000c101b04 */
[----:B------:R-:W-:Y:S05]  /*0100*/  EXIT ;  /* 0x000000000000794d */ /* 0x000fea0003800000 */
.L_x_0:
[----:B------:R-:W-:-:S00]  /*0110*/  BRA `(.L_x_0) ;  /* 0xfffffffc00fc7947 */ /* 0x000fc0000383ffff */
[----:B------:R-:W-:-:S00]  /*0120*/  NOP ;  /* 0x0000000000007918 */ /* 0x000fc00000000000 */
        /* <DEDUP_REMOVED lines=13> */
.L_x_1:


//--------------------- .nv.shared.reserved.0     --------------------------
	.section	.nv.shared.reserved.0,"aw",@nobits
	.weak		__nv_reservedSMEM_offset_0_alias
	.size		__nv_reservedSMEM_offset_0_alias, 0, 64
	.other		__nv_reservedSMEM_offset_0_alias,@"STO_CUDA_RESERVED_SHARED STV_DEFAULT"
__nv_reservedSMEM_offset_0_alias:
	.zero		0
	.zero		64


//--------------------- .nv.constant0._Z3addPdS_S_ --------------------------
	.section	.nv.constant0._Z3addPdS_S_,"a",@progbits
	.sectionflags	@""
	.align	4
.nv.constant0._Z3addPdS_S_:
	.zero		920


//--------------------- SYMBOLS --------------------------

	.type		.nv.reservedSmem.offset0,@object
	.size		.nv.reservedSmem.offset0,0x4
